	.headerflags	@"EF_CUDA_TEXMODE_UNIFIED EF_CUDA_64BIT_ADDRESS EF_CUDA_SM89 EF_CUDA_VIRTUAL_SM(EF_CUDA_SM89)"
	.elftype	@"ET_EXEC"


//--------------------- .nv.info                  --------------------------
	.section	.nv.info,"",@"SHT_CUDA_INFO"
	.align	4


	//----- nvinfo : EIATTR_REGCOUNT
	.align		4
        /*0000*/ 	.byte	0x04, 0x2f
        /*0002*/ 	.short	(.L_2 - .L_1)
	.align		4
.L_1:
        /*0004*/ 	.word	index@(triton__0d1d2d3de4de)
        /*0008*/ 	.word	0x00000026


	//----- nvinfo : EIATTR_MAX_STACK_SIZE
	.align		4
.L_2:
        /*000c*/ 	.byte	0x04, 0x23
        /*000e*/ 	.short	(.L_4 - .L_3)
	.align		4
.L_3:
        /*0010*/ 	.word	index@(triton__0d1d2d3de4de)
        /*0014*/ 	.word	0x00000000


	//----- nvinfo : EIATTR_MIN_STACK_SIZE
	.align		4
.L_4:
        /*0018*/ 	.byte	0x04, 0x12
        /*001a*/ 	.short	(.L_6 - .L_5)
	.align		4
.L_5:
        /*001c*/ 	.word	index@(triton__0d1d2d3de4de)
        /*0020*/ 	.word	0x00000000


	//----- nvinfo : EIATTR_FRAME_SIZE
	.align		4
.L_6:
        /*0024*/ 	.byte	0x04, 0x11
        /*0026*/ 	.short	(.L_8 - .L_7)
	.align		4
.L_7:
        /*0028*/ 	.word	index@(triton__0d1d2d3de4de)
        /*002c*/ 	.word	0x00000000
.L_8:


//--------------------- .nv.info.triton__0d1d2d3de4de --------------------------
	.section	.nv.info.triton__0d1d2d3de4de,"",@"SHT_CUDA_INFO"
	.align	4


	//----- nvinfo : EIATTR_CUDA_API_VERSION
	.align		4
        /*0000*/ 	.byte	0x04, 0x37
        /*0002*/ 	.short	(.L_10 - .L_9)
.L_9:
        /*0004*/ 	.word	0x0000007b


	//----- nvinfo : EIATTR_PARAM_CBANK
	.align		4
.L_10:
        /*0008*/ 	.byte	0x04, 0x0a
        /*000a*/ 	.short	(.L_12 - .L_11)
	.align		4
.L_11:
        /*000c*/ 	.word	index@(.nv.constant0.triton__0d1d2d3de4de)
        /*0010*/ 	.short	0x0160
        /*0012*/ 	.short	0x0020


	//----- nvinfo : EIATTR_CBANK_PARAM_SIZE
	.align		4
.L_12:
        /*0014*/ 	.byte	0x03, 0x19
        /*0016*/ 	.short	0x0020


	//----- nvinfo : EIATTR_KPARAM_INFO
	.align		4
        /*0018*/ 	.byte	0x04, 0x17
        /*001a*/ 	.short	(.L_14 - .L_13)
.L_13:
        /*001c*/ 	.word	0x00000000
        /*0020*/ 	.short	0x0004
        /*0022*/ 	.short	0x001c
        /*0024*/ 	.byte	0x00, 0xf0, 0x11, 0x00


	//----- nvinfo : EIATTR_KPARAM_INFO
	.align		4
.L_14:
        /*0028*/ 	.byte	0x04, 0x17
        /*002a*/ 	.short	(.L_16 - .L_15)
.L_15:
        /*002c*/ 	.word	0x00000000
        /*0030*/ 	.short	0x0003
        /*0032*/ 	.short	0x0018
        /*0034*/ 	.byte	0x00, 0xf0, 0x11, 0x00


	//----- nvinfo : EIATTR_KPARAM_INFO
	.align		4
.L_16:
        /*0038*/ 	.byte	0x04, 0x17
        /*003a*/ 	.short	(.L_18 - .L_17)
.L_17:
        /*003c*/ 	.word	0x00000000
        /*0040*/ 	.short	0x0002
        /*0042*/ 	.short	0x0010
        /*0044*/ 	.byte	0x00, 0xf0, 0x21, 0x00


	//----- nvinfo : EIATTR_KPARAM_INFO
	.align		4
.L_18:
        /*0048*/ 	.byte	0x04, 0x17
        /*004a*/ 	.short	(.L_20 - .L_19)
.L_19:
        /*004c*/ 	.word	0x00000000
        /*0050*/ 	.short	0x0001
        /*0052*/ 	.short	0x0008
        /*0054*/ 	.byte	0x00, 0xf0, 0x21, 0x00


	//----- nvinfo : EIATTR_KPARAM_INFO
	.align		4
.L_20:
        /*0058*/ 	.byte	0x04, 0x17
        /*005a*/ 	.short	(.L_22 - .L_21)
.L_21:
        /*005c*/ 	.word	0x00000000
        /*0060*/ 	.short	0x0000
        /*0062*/ 	.short	0x0000
        /*0064*/ 	.byte	0x00, 0xf0, 0x21, 0x00


	//----- nvinfo : EIATTR_MAXREG_COUNT
	.align		4
.L_22:
        /*0068*/ 	.byte	0x03, 0x1b
        /*006a*/ 	.short	0x00ff


	//----- nvinfo : EIATTR_COOP_GROUP_MASK_REGIDS
	.align		4
        /*006c*/ 	.byte	0x04, 0x29
        /*006e*/ 	.short	(.L_24 - .L_23)


	//   ....[0]....
.L_23:
        /*0070*/ 	.word	0xffffffff


	//   ....[1]....
        /*0074*/ 	.word	0xffffffff


	//   ....[2]....
        /*0078*/ 	.word	0xffffffff


	//   ....[3]....
        /*007c*/ 	.word	0xffffffff


	//   ....[4]....
        /*0080*/ 	.word	0xffffffff


	//   ....[5]....
        /*0084*/ 	.word	0xffffffff


	//   ....[6]....
        /*0088*/ 	.word	0xffffffff


	//   ....[7]....
        /*008c*/ 	.word	0xffffffff


	//----- nvinfo : EIATTR_COOP_GROUP_INSTR_OFFSETS
	.align		4
.L_24:
        /*0090*/ 	.byte	0x04, 0x28
        /*0092*/ 	.short	(.L_26 - .L_25)


	//   ....[0]....
.L_25:
        /*0094*/ 	.word	0x000004e0


	//   ....[1]....
        /*0098*/ 	.word	0x00000500


	//   ....[2]....
        /*009c*/ 	.word	0x00000520


	//   ....[3]....
        /*00a0*/ 	.word	0x00000540


	//   ....[4]....
        /*00a4*/ 	.word	0x00000570


	//   ....[5]....
        /*00a8*/ 	.word	0x000005e0


	//   ....[6]....
        /*00ac*/ 	.word	0x00000600


	//   ....[7]....
        /*00b0*/ 	.word	0x00000630


	//----- nvinfo : EIATTR_EXIT_INSTR_OFFSETS
	.align		4
.L_26:
        /*00b4*/ 	.byte	0x04, 0x1c
        /*00b6*/ 	.short	(.L_28 - .L_27)


	//   ....[0]....
.L_27:
        /*00b8*/ 	.word	0x00000b00


	//   ....[1]....
        /*00bc*/ 	.word	0x00000b20


	//----- nvinfo : EIATTR_MAX_THREADS
	.align		4
.L_28:
        /*00c0*/ 	.byte	0x04, 0x05
        /*00c2*/ 	.short	(.L_30 - .L_29)
.L_29:
        /*00c4*/ 	.word	0x00000100
        /*00c8*/ 	.word	0x00000001
        /*00cc*/ 	.word	0x00000001
.L_30:


//--------------------- .nv.rel.action            --------------------------
	.section	.nv.rel.action,"",@"SHT_CUDA_RELOCINFO"
	.align	8
	.sectionentsize	8
        /*0000*/ 	.byte	0x73, 0x00, 0x00, 0x00, 0x00, 0x00, 0x00, 0x00, 0x00, 0x00, 0x00, 0x11, 0x25, 0x00, 0x05, 0x36


//--------------------- .nv.constant0.triton__0d1d2d3de4de --------------------------
	.section	.nv.constant0.triton__0d1d2d3de4de,"a",@progbits
	.align	4
.nv.constant0.triton__0d1d2d3de4de:
	.zero		384


//--------------------- .text.triton__0d1d2d3de4de --------------------------
	.section	.text.triton__0d1d2d3de4de,"ax",@progbits
	.sectionflags	@"SHF_BARRIERS=1"
	.sectioninfo	@"SHI_REGISTERS=38"
	.align	128
        .global         triton__0d1d2d3de4de
        .type           triton__0d1d2d3de4de,@function
        .size           triton__0d1d2d3de4de,(.L_x_1 - triton__0d1d2d3de4de)
        .other          triton__0d1d2d3de4de,@"STO_CUDA_ENTRY STV_DEFAULT"
triton__0d1d2d3de4de:
.text.triton__0d1d2d3de4de:
[----:B------:R-:W-:-:S02]  /*0000*/  MOV R1, c[0x0][0x28] ;  /* 0x00000a0000017a02 */ /* 0x000fc40000000f00 */
[----:B------:R-:W0:Y:S01]  /*0010*/  S2R R16, SR_TID.X ;  /* 0x0000000000107919 */ /* 0x000e220000002100 */
[----:B------:R-:W-:Y:S01]  /*0020*/  MOV R0, 0x4 ;  /* 0x0000000400007802 */ /* 0x000fe20000000f00 */
[----:B------:R-:W-:Y:S01]  /*0030*/  CS2R R4, SRZ ;  /* 0x0000000000047805 */ /* 0x000fe2000001ff00 */
[----:B------:R-:W-:Y:S01]  /*0040*/  CS2R R6, SRZ ;  /* 0x0000000000067805 */ /* 0x000fe2000001ff00 */
[----:B------:R-:W1:Y:S01]  /*0050*/  S2R R2, SR_CTAID.X ;  /* 0x0000000000027919 */ /* 0x000e620000002500 */
[----:B------:R-:W-:Y:S01]  /*0060*/  CS2R R8, SRZ ;  /* 0x0000000000087805 */ /* 0x000fe2000001ff00 */
[----:B------:R-:W-:Y:S01]  /*0070*/  CS2R R10, SRZ ;  /* 0x00000000000a7805 */ /* 0x000fe2000001ff00 */
[----:B------:R-:W-:Y:S01]  /*0080*/  ULDC.64 UR4, c[0x0][0x118] ;  /* 0x0000460000047ab9 */ /* 0x000fe20000000a00 */
[----:B0-----:R-:W-:-:S04]  /*0090*/  SHF.L.U32 R29, R16, 0x2, RZ ;  /* 0x00000002101d7819 */ /* 0x001fc800000006ff */
[----:B------:R-:W-:Y:S02]  /*00a0*/  LOP3.LUT R29, R29, 0x3fc, RZ, 0xc0, !PT ;  /* 0x000003fc1d1d7812 */ /* 0x000fe400078ec0ff */
[C---:B-1----:R-:W-:Y:S02]  /*00b0*/  ISETP.GE.AND P3, PT, R2.reuse, 0x400, PT ;  /* 0x000004000200780c */ /* 0x042fe40003f66270 */
[----:B------:R-:W-:Y:S01]  /*00c0*/  LOP3.LUT R23, R29, 0x800, RZ, 0xfc, !PT ;  /* 0x000008001d177812 */ /* 0x000fe200078efcff */
[----:B------:R-:W-:-:S03]  /*00d0*/  IMAD R27, R2, 0x900, R29 ;  /* 0x00000900021b7824 */ /* 0x000fc600078e021d */
[----:B------:R-:W-:Y:S01]  /*00e0*/  ISETP.GE.U32.AND P2, PT, R23, 0x900, PT ;  /* 0x000009001700780c */ /* 0x000fe20003f46070 */
[C---:B------:R-:W-:Y:S02]  /*00f0*/  IMAD R23, R2.reuse, 0x900, R23 ;  /* 0x0000090002177824 */ /* 0x040fe400078e0217 */
[----:B------:R-:W-:Y:S01]  /*0100*/  IMAD.WIDE R30, R27, R0, c[0x0][0x160] ;  /* 0x000058001b1e7625 */ /* 0x000fe200078e0200 */
[----:B------:R-:W-:-:S03]  /*0110*/  ISETP.LT.AND P1, PT, R2, 0x400, !P2 ;  /* 0x000004000200780c */ /* 0x000fc60005721270 */
[----:B------:R-:W-:Y:S01]  /*0120*/  IMAD.WIDE R2, R23, R0, c[0x0][0x160] ;  /* 0x0000580017027625 */ /* 0x000fe200078e0200 */
[----:B------:R-:W2:Y:S09]  /*0130*/  @!P3 LDG.E.EL.128 R4, [R30.64] ;  /* 0x000000041e04b981 */ /* 0x000eb2000c2e1d00 */
[----:B------:R-:W3:Y:S01]  /*0140*/  @P1 LDG.E.EL.128 R8, [R2.64] ;  /* 0x0000000402081981 */ /* 0x000ee2000c2e1d00 */
[----:B------:R-:W-:Y:S01]  /*0150*/  IADD3 R25, R27, 0x400, RZ ;  /* 0x000004001b197810 */ /* 0x000fe20007ffe0ff */
[----:B------:R-:W-:Y:S01]  /*0160*/  CS2R R12, SRZ ;  /* 0x00000000000c7805 */ /* 0x000fe2000001ff00 */
[----:B------:R-:W-:-:S03]  /*0170*/  CS2R R14, SRZ ;  /* 0x00000000000e7805 */ /* 0x000fc6000001ff00 */
[----:B------:R-:W-:-:S05]  /*0180*/  IMAD.WIDE R20, R25, R0, c[0x0][0x160] ;  /* 0x0000580019147625 */ /* 0x000fca00078e0200 */
[----:B------:R-:W4:Y:S01]  /*0190*/  @!P3 LDG.E.EL.128 R12, [R20.64] ;  /* 0x00000004140cb981 */ /* 0x000f22000c2e1d00 */
[C---:B------:R-:W-:Y:S01]  /*01a0*/  LOP3.LUT P0, RZ, R16.reuse, 0x1f, RZ, 0xc0, !PT ;  /* 0x0000001f10ff7812 */ /* 0x040fe2000780c0ff */
[----:B------:R-:W-:Y:S01]  /*01b0*/  IMAD.WIDE.U32 R28, R29, R0, c[0x0][0x168] ;  /* 0x00005a001d1c7625 */ /* 0x000fe200078e0000 */
[----:B------:R-:W-:Y:S02]  /*01c0*/  ISETP.GE.AND P4, PT, R16, 0x8, PT ;  /* 0x000000081000780c */ /* 0x000fe40003f86270 */
[----:B--2---:R-:W-:Y:S02]  /*01d0*/  SEL R5, R5, RZ, !P3 ;  /* 0x000000ff05057207 */ /* 0x004fe40005800000 */
[----:B------:R-:W-:Y:S02]  /*01e0*/  SEL R18, R4, RZ, !P3 ;  /* 0x000000ff04127207 */ /* 0x000fe40005800000 */
[----:B------:R-:W-:Y:S01]  /*01f0*/  SEL R19, R6, RZ, !P3 ;  /* 0x000000ff06137207 */ /* 0x000fe20005800000 */
[----:B------:R-:W-:Y:S01]  /*0200*/  FMUL R4, R5, R5 ;  /* 0x0000000505047220 */ /* 0x000fe20000400000 */
[----:B------:R-:W-:-:S02]  /*0210*/  SEL R7, R7, RZ, !P3 ;  /* 0x000000ff07077207 */ /* 0x000fc40005800000 */
[----:B---3--:R-:W-:Y:S02]  /*0220*/  SEL R9, R9, RZ, P1 ;  /* 0x000000ff09097207 */ /* 0x008fe40000800000 */
[----:B------:R-:W-:Y:S01]  /*0230*/  SEL R8, R8, RZ, P1 ;  /* 0x000000ff08087207 */ /* 0x000fe20000800000 */
[----:B------:R-:W-:Y:S01]  /*0240*/  FMUL R7, R7, R7 ;  /* 0x0000000707077220 */ /* 0x000fe20000400000 */
[----:B------:R-:W-:Y:S01]  /*0250*/  FSEL R5, R4, RZ, !P3 ;  /* 0x000000ff04057208 */ /* 0x000fe20005800000 */
[----:B------:R-:W-:Y:S01]  /*0260*/  FMUL R9, R9, R9 ;  /* 0x0000000909097220 */ /* 0x000fe20000400000 */
[----:B------:R-:W-:Y:S01]  /*0270*/  SEL R10, R10, RZ, P1 ;  /* 0x000000ff0a0a7207 */ /* 0x000fe20000800000 */
[----:B------:R-:W-:Y:S01]  /*0280*/  FMUL R4, R18, R18 ;  /* 0x0000001212047220 */ /* 0x000fe20000400000 */
[----:B------:R-:W-:Y:S01]  /*0290*/  FMUL R8, R8, R8 ;  /* 0x0000000808087220 */ /* 0x000fe20000400000 */
[----:B------:R-:W-:Y:S02]  /*02a0*/  SEL R11, R11, RZ, P1 ;  /* 0x000000ff0b0b7207 */ /* 0x000fe40000800000 */
[----:B------:R-:W-:Y:S01]  /*02b0*/  FSEL R6, R9, -RZ, P1 ;  /* 0x800000ff09067208 */ /* 0x000fe20000800000 */
[----:B------:R-:W-:Y:S01]  /*02c0*/  FMUL R9, R19, R19 ;  /* 0x0000001313097220 */ /* 0x000fe20000400000 */
[----:B------:R-:W-:Y:S01]  /*02d0*/  FMUL R10, R10, R10 ;  /* 0x0000000a0a0a7220 */ /* 0x000fe20000400000 */
[----:B------:R-:W-:Y:S01]  /*02e0*/  FSEL R4, R4, RZ, !P3 ;  /* 0x000000ff04047208 */ /* 0x000fe20005800000 */
[----:B------:R-:W-:Y:S01]  /*02f0*/  FMUL R11, R11, R11 ;  /* 0x0000000b0b0b7220 */ /* 0x000fe20000400000 */
[----:B------:R-:W-:Y:S01]  /*0300*/  FADD R6, R5, R6 ;  /* 0x0000000605067221 */ /* 0x000fe20000000000 */
[----:B------:R-:W-:-:S02]  /*0310*/  FSEL R5, R8, -RZ, P1 ;  /* 0x800000ff08057208 */ /* 0x000fc40000800000 */
[----:B------:R-:W-:Y:S02]  /*0320*/  FSEL R9, R9, RZ, !P3 ;  /* 0x000000ff09097208 */ /* 0x000fe40005800000 */
[----:B------:R-:W-:Y:S01]  /*0330*/  FSEL R10, R10, -RZ, P1 ;  /* 0x800000ff0a0a7208 */ /* 0x000fe20000800000 */
[----:B------:R-:W-:Y:S01]  /*0340*/  FADD R5, R4, R5 ;  /* 0x0000000504057221 */ /* 0x000fe20000000000 */
[----:B----4-:R-:W-:Y:S02]  /*0350*/  SEL R12, R12, RZ, !P3 ;  /* 0x000000ff0c0c7207 */ /* 0x010fe40005800000 */
[----:B------:R-:W-:Y:S01]  /*0360*/  FSEL R7, R7, RZ, !P3 ;  /* 0x000000ff07077208 */ /* 0x000fe20005800000 */
[----:B------:R-:W-:Y:S01]  /*0370*/  FADD R9, R9, R10 ;  /* 0x0000000a09097221 */ /* 0x000fe20000000000 */
[----:B------:R-:W-:Y:S01]  /*0380*/  FSEL R4, R11, -RZ, P1 ;  /* 0x800000ff0b047208 */ /* 0x000fe20000800000 */
[----:B------:R-:W-:Y:S01]  /*0390*/  FADD R6, R6, R5 ;  /* 0x0000000506067221 */ /* 0x000fe20000000000 */
[----:B------:R-:W-:Y:S01]  /*03a0*/  SEL R13, R13, RZ, !P3 ;  /* 0x000000ff0d0d7207 */ /* 0x000fe20005800000 */
[----:B------:R-:W-:Y:S01]  /*03b0*/  FMUL R12, R12, R12 ;  /* 0x0000000c0c0c7220 */ /* 0x000fe20000400000 */
[----:B------:R-:W-:Y:S01]  /*03c0*/  SEL R14, R14, RZ, !P3 ;  /* 0x000000ff0e0e7207 */ /* 0x000fe20005800000 */
[----:B------:R-:W-:Y:S01]  /*03d0*/  FADD R4, R7, R4 ;  /* 0x0000000407047221 */ /* 0x000fe20000000000 */
[----:B------:R-:W-:Y:S01]  /*03e0*/  FADD R9, R9, R6 ;  /* 0x0000000609097221 */ /* 0x000fe20000000000 */
[----:B------:R-:W-:Y:S01]  /*03f0*/  FMUL R13, R13, R13 ;  /* 0x0000000d0d0d7220 */ /* 0x000fe20000400000 */
[----:B------:R-:W-:Y:S01]  /*0400*/  FSEL R5, R12, RZ, !P3 ;  /* 0x000000ff0c057208 */ /* 0x000fe20005800000 */
[----:B------:R-:W-:Y:S01]  /*0410*/  FMUL R14, R14, R14 ;  /* 0x0000000e0e0e7220 */ /* 0x000fe20000400000 */
[----:B------:R-:W-:Y:S01]  /*0420*/  FADD R4, R4, R9 ;  /* 0x0000000904047221 */ /* 0x000fe20000000000 */
[----:B------:R-:W-:-:S02]  /*0430*/  SEL R15, R15, RZ, !P3 ;  /* 0x000000ff0f0f7207 */ /* 0x000fc40005800000 */
[----:B------:R-:W-:Y:S01]  /*0440*/  FSEL R13, R13, RZ, !P3 ;  /* 0x000000ff0d0d7208 */ /* 0x000fe20005800000 */
[----:B------:R-:W-:Y:S01]  /*0450*/  FADD R4, R5, R4 ;  /* 0x0000000405047221 */ /* 0x000fe20000000000 */
[----:B------:R-:W-:Y:S01]  /*0460*/  FSEL R5, R14, RZ, !P3 ;  /* 0x000000ff0e057208 */ /* 0x000fe20005800000 */
[----:B------:R-:W-:Y:S01]  /*0470*/  FMUL R15, R15, R15 ;  /* 0x0000000f0f0f7220 */ /* 0x000fe20000400000 */
[----:B------:R-:W-:Y:S01]  /*0480*/  SHF.R.U32.HI R10, RZ, 0x3, R16 ;  /* 0x00000003ff0a7819 */ /* 0x000fe20000011610 */
[----:B------:R-:W-:-:S03]  /*0490*/  FADD R4, R13, R4 ;  /* 0x000000040d047221 */ /* 0x000fc60000000000 */
[----:B------:R-:W-:Y:S01]  /*04a0*/  FSEL R15, R15, RZ, !P3 ;  /* 0x000000ff0f0f7208 */ /* 0x000fe20005800000 */
[----:B------:R-:W-:Y:S01]  /*04b0*/  FADD R4, R5, R4 ;  /* 0x0000000405047221 */ /* 0x000fe20000000000 */
[----:B------:R-:W-:-:S03]  /*04c0*/  LOP3.LUT R10, R10, 0x1c, RZ, 0xc0, !PT ;  /* 0x0000001c0a0a7812 */ /* 0x000fc600078ec0ff */
[----:B------:R-:W-:-:S05]  /*04d0*/  FADD R4, R15, R4 ;  /* 0x000000040f047221 */ /* 0x000fca0000000000 */
[----:B------:R-:W0:Y:S02]  /*04e0*/  SHFL.BFLY PT, R5, R4, 0x10, 0x1f ;  /* 0x0e001f0004057f89 */ /* 0x000e2400000e0000 */
[----:B0-----:R-:W-:-:S05]  /*04f0*/  FADD R5, R4, R5 ;  /* 0x0000000504057221 */ /* 0x001fca0000000000 */
[----:B------:R-:W0:Y:S02]  /*0500*/  SHFL.BFLY PT, R6, R5, 0x8, 0x1f ;  /* 0x0d001f0005067f89 */ /* 0x000e2400000e0000 */
[----:B0-----:R-:W-:-:S05]  /*0510*/  FADD R6, R5, R6 ;  /* 0x0000000605067221 */ /* 0x001fca0000000000 */
[----:B------:R-:W0:Y:S02]  /*0520*/  SHFL.BFLY PT, R7, R6, 0x4, 0x1f ;  /* 0x0c801f0006077f89 */ /* 0x000e2400000e0000 */
[----:B0-----:R-:W-:-:S05]  /*0530*/  FADD R7, R6, R7 ;  /* 0x0000000706077221 */ /* 0x001fca0000000000 */
[----:B------:R-:W0:Y:S02]  /*0540*/  SHFL.BFLY PT, R8, R7, 0x2, 0x1f ;  /* 0x0c401f0007087f89 */ /* 0x000e2400000e0000 */
[----:B0-----:R-:W-:Y:S02]  /*0550*/  FADD R8, R7, R8 ;  /* 0x0000000807087221 */ /* 0x001fe40000000000 */
[----:B------:R-:W-:-:S03]  /*0560*/  CS2R R6, SRZ ;  /* 0x0000000000067805 */ /* 0x000fc6000001ff00 */
[----:B------:R-:W0:Y:S02]  /*0570*/  SHFL.BFLY PT, R9, R8, 0x1, 0x1f ;  /* 0x0c201f0008097f89 */ /* 0x000e2400000e0000 */
[----:B0-----:R-:W-:-:S05]  /*0580*/  FADD R13, R8, R9 ;  /* 0x00000009080d7221 */ /* 0x001fca0000000000 */
[----:B------:R-:W-:Y:S04]  /*0590*/  @!P0 STS [R10], R13 ;  /* 0x0000000d0a008388 */ /* 0x000fe80000000800 */
[----:B------:R-:W-:Y:S06]  /*05a0*/  BAR.SYNC 0x0 ;  /* 0x0000000000007b1d */ /* 0x000fec0000000000 */
[----:B------:R-:W0:Y:S01]  /*05b0*/  @!P4 LDS R17, [R16.X4] ;  /* 0x000000001011c984 */ /* 0x000e220000004800 */
[----:B------:R-:W-:-:S04]  /*05c0*/  LOP3.LUT P0, RZ, R16, 0x7, RZ, 0xc0, !PT ;  /* 0x0000000710ff7812 */ /* 0x000fc8000780c0ff */
[----:B------:R-:W-:Y:S01]  /*05d0*/  ISETP.LT.AND P0, PT, R16, 0x8, !P0 ;  /* 0x000000081000780c */ /* 0x000fe20004701270 */
[----:B0-----:R-:W0:Y:S02]  /*05e0*/  SHFL.BFLY PT, R4, R17, 0x4, 0x1f ;  /* 0x0c801f0011047f89 */ /* 0x001e2400000e0000 */
[----:B0-----:R-:W-:-:S05]  /*05f0*/  FADD R9, R17, R4 ;  /* 0x0000000411097221 */ /* 0x001fca0000000000 */
[----:B------:R-:W0:Y:S02]  /*0600*/  SHFL.BFLY PT, R4, R9, 0x2, 0x1f ;  /* 0x0c401f0009047f89 */ /* 0x000e2400000e0000 */
[----:B0-----:R-:W-:Y:S02]  /*0610*/  FADD R11, R9, R4 ;  /* 0x00000004090b7221 */ /* 0x001fe40000000000 */
[----:B------:R-:W-:-:S03]  /*0620*/  CS2R R8, SRZ ;  /* 0x0000000000087805 */ /* 0x000fc6000001ff00 */
[----:B------:R-:W0:Y:S02]  /*0630*/  SHFL.BFLY PT, R4, R11, 0x1, 0x1f ;  /* 0x0c201f000b047f89 */ /* 0x000e2400000e0000 */
[----:B0-----:R-:W-:Y:S02]  /*0640*/  FADD R19, R11, R4 ;  /* 0x000000040b137221 */ /* 0x001fe40000000000 */
[----:B------:R-:W-:Y:S01]  /*0650*/  CS2R R4, SRZ ;  /* 0x0000000000047805 */ /* 0x000fe2000001ff00 */
[----:B------:R-:W-:Y:S02]  /*0660*/  CS2R R10, SRZ ;  /* 0x00000000000a7805 */ /* 0x000fe4000001ff00 */
[----:B------:R-:W-:Y:S04]  /*0670*/  @P0 STS [R16.X4], R19 ;  /* 0x0000001310000388 */ /* 0x000fe80000004800 */
[----:B------:R-:W-:Y:S06]  /*0680*/  BAR.SYNC 0x0 ;  /* 0x0000000000007b1d */ /* 0x000fec0000000000 */
[----:B------:R-:W2:Y:S04]  /*0690*/  @!P3 LDG.E.EF.128 R4, [R30.64] ;  /* 0x000000041e04b981 */ /* 0x000ea8000c0e1d00 */
[----:B------:R-:W3:Y:S04]  /*06a0*/  LDG.E.EL.128 R12, [R28.64] ;  /* 0x000000041c0c7981 */ /* 0x000ee8000c2e1d00 */
[----:B------:R-:W4:Y:S04]  /*06b0*/  @!P3 LDG.E.EF.128 R8, [R20.64] ;  /* 0x000000041408b981 */ /* 0x000f28000c0e1d00 */
[----:B------:R-:W5:Y:S01]  /*06c0*/  LDG.E.EL.128 R16, [R28.64+0x1000] ;  /* 0x001000041c107981 */ /* 0x000f62000c2e1d00 */
[----:B------:R-:W-:Y:S01]  /*06d0*/  MOV R33, 0x39e38e39 ;  /* 0x39e38e3900217802 */ /* 0x000fe20000000f00 */
[----:B------:R-:W-:-:S02]  /*06e0*/  IMAD.WIDE R24, R25, R0, c[0x0][0x170] ;  /* 0x00005c0019187625 */ /* 0x000fc400078e0200 */
[----:B------:R-:W0:Y:S02]  /*06f0*/  LDS R22, [RZ] ;  /* 0x00000000ff167984 */ /* 0x000e240000000800 */
[----:B0-----:R-:W-:-:S06]  /*0700*/  FFMA R22, R22, R33, 9.9999997473787516356e-06 ;  /* 0x3727c5ac16167423 */ /* 0x001fcc0000000021 */
[----:B------:R-:W0:Y:S01]  /*0710*/  MUFU.RSQ R22, R22 ;  /* 0x0000001600167308 */ /* 0x000e220000001400 */
[----:B--2---:R-:W-:Y:S02]  /*0720*/  SEL R5, R5, RZ, !P3 ;  /* 0x000000ff05057207 */ /* 0x004fe40005800000 */
[----:B------:R-:W-:Y:S02]  /*0730*/  SEL R7, R7, RZ, !P3 ;  /* 0x000000ff07077207 */ /* 0x000fe40005800000 */
[----:B------:R-:W-:Y:S01]  /*0740*/  SEL R33, R4, RZ, !P3 ;  /* 0x000000ff04217207 */ /* 0x000fe20005800000 */
[----:B---3--:R-:W-:Y:S01]  /*0750*/  FADD R4, R12, 1 ;  /* 0x3f8000000c047421 */ /* 0x008fe20000000000 */
[----:B------:R-:W-:Y:S01]  /*0760*/  SEL R31, R6, RZ, !P3 ;  /* 0x000000ff061f7207 */ /* 0x000fe20005800000 */
[----:B------:R-:W-:Y:S01]  /*0770*/  FADD R6, R14, 1 ;  /* 0x3f8000000e067421 */ /* 0x000fe20000000000 */
[----:B----4-:R-:W-:Y:S01]  /*0780*/  SEL R21, R9, RZ, !P3 ;  /* 0x000000ff09157207 */ /* 0x010fe20005800000 */
[----:B------:R-:W-:Y:S01]  /*0790*/  FADD R13, R13, 1 ;  /* 0x3f8000000d0d7421 */ /* 0x000fe20000000000 */
[----:B------:R-:W-:Y:S01]  /*07a0*/  FADD R15, R15, 1 ;  /* 0x3f8000000f0f7421 */ /* 0x000fe20000000000 */
[----:B------:R-:W-:Y:S01]  /*07b0*/  SEL R9, R10, RZ, !P3 ;  /* 0x000000ff0a097207 */ /* 0x000fe20005800000 */
[-C--:B0-----:R-:W-:Y:S01]  /*07c0*/  FMUL R12, R5, R22.reuse ;  /* 0x00000016050c7220 */ /* 0x081fe20000400000 */
[----:B------:R-:W-:Y:S01]  /*07d0*/  SEL R11, R11, RZ, !P3 ;  /* 0x000000ff0b0b7207 */ /* 0x000fe20005800000 */
[-C--:B------:R-:W-:Y:S01]  /*07e0*/  FMUL R14, R7, R22.reuse ;  /* 0x00000016070e7220 */ /* 0x080fe20000400000 */
[----:B------:R-:W-:Y:S01]  /*07f0*/  SEL R35, R8, RZ, !P3 ;  /* 0x000000ff08237207 */ /* 0x000fe20005800000 */
[----:B------:R-:W-:Y:S01]  /*0800*/  FMUL R5, R12, R13 ;  /* 0x0000000d0c057220 */ /* 0x000fe20000400000 */
[----:B-----5:R-:W-:Y:S01]  /*0810*/  FADD R17, R17, 1 ;  /* 0x3f80000011117421 */ /* 0x020fe20000000000 */
[----:B------:R-:W-:Y:S01]  /*0820*/  FMUL R7, R14, R15 ;  /* 0x0000000f0e077220 */ /* 0x000fe20000400000 */
[-C--:B------:R-:W-:Y:S01]  /*0830*/  FMUL R33, R33, R22.reuse ;  /* 0x0000001621217220 */ /* 0x080fe20000400000 */
[----:B------:R-:W-:Y:S01]  /*0840*/  FADD R10, R18, 1 ;  /* 0x3f800000120a7421 */ /* 0x000fe20000000000 */
[----:B------:R-:W-:Y:S01]  /*0850*/  FADD R19, R19, 1 ;  /* 0x3f80000013137421 */ /* 0x000fe20000000000 */
[-C--:B------:R-:W-:Y:S01]  /*0860*/  FMUL R31, R31, R22.reuse ;  /* 0x000000161f1f7220 */ /* 0x080fe20000400000 */
[-C--:B------:R-:W-:Y:S01]  /*0870*/  FMUL R12, R21, R22.reuse ;  /* 0x00000016150c7220 */ /* 0x080fe20000400000 */
[-C--:B------:R-:W-:Y:S01]  /*0880*/  FMUL R13, R9, R22.reuse ;  /* 0x00000016090d7220 */ /* 0x080fe20000400000 */
[-C--:B------:R-:W-:Y:S01]  /*0890*/  FMUL R14, R11, R22.reuse ;  /* 0x000000160b0e7220 */ /* 0x080fe20000400000 */
[----:B------:R-:W-:Y:S01]  /*08a0*/  FADD R8, R16, 1 ;  /* 0x3f80000010087421 */ /* 0x000fe20000000000 */
[----:B------:R-:W-:Y:S01]  /*08b0*/  FMUL R35, R35, R22 ;  /* 0x0000001623237220 */ /* 0x000fe20000400000 */
[----:B------:R-:W-:Y:S01]  /*08c0*/  FMUL R4, R33, R4 ;  /* 0x0000000421047220 */ /* 0x000fe20000400000 */
[----:B------:R-:W-:Y:S01]  /*08d0*/  FMUL R6, R31, R6 ;  /* 0x000000061f067220 */ /* 0x000fe20000400000 */
[----:B------:R-:W-:Y:S01]  /*08e0*/  FMUL R9, R12, R17 ;  /* 0x000000110c097220 */ /* 0x000fe20000400000 */
[----:B------:R-:W-:Y:S01]  /*08f0*/  IMAD.WIDE R20, R27, R0, c[0x0][0x170] ;  /* 0x00005c001b147625 */ /* 0x000fe200078e0200 */
[----:B------:R-:W-:Y:S01]  /*0900*/  FMUL R10, R13, R10 ;  /* 0x0000000a0d0a7220 */ /* 0x000fe20000400000 */
[----:B------:R-:W-:Y:S01]  /*0910*/  FMUL R11, R14, R19 ;  /* 0x000000130e0b7220 */ /* 0x000fe20000400000 */
[----:B------:R-:W-:Y:S01]  /*0920*/  FMUL R8, R35, R8 ;  /* 0x0000000823087220 */ /* 0x000fe20000400000 */
[----:B------:R-:W-:Y:S01]  /*0930*/  CS2R R12, SRZ ;  /* 0x00000000000c7805 */ /* 0x000fe2000001ff00 */
[----:B------:R-:W-:Y:S01]  /*0940*/  CS2R R14, SRZ ;  /* 0x00000000000e7805 */ /* 0x000fe2000001ff00 */
[----:B------:R-:W-:Y:S01]  /*0950*/  CS2R R16, SRZ ;  /* 0x0000000000107805 */ /* 0x000fe2000001ff00 */
[----:B------:R-:W-:Y:S01]  /*0960*/  CS2R R18, SRZ ;  /* 0x0000000000127805 */ /* 0x000fe2000001ff00 */
[----:B------:R0:W-:Y:S04]  /*0970*/  @!P3 STG.E.128 [R20.64], R4 ;  /* 0x000000041400b986 */ /* 0x0001e8000c101d04 */
[----:B------:R1:W-:Y:S04]  /*0980*/  @!P3 STG.E.128 [R24.64], R8 ;  /* 0x000000081800b986 */ /* 0x0003e8000c101d04 */
[----:B------:R-:W0:Y:S04]  /*0990*/  @P1 LDG.E.EF.128 R12, [R2.64] ;  /* 0x00000004020c1981 */ /* 0x000e28000c0e1d00 */
[----:B------:R-:W2:Y:S01]  /*09a0*/  @!P2 LDG.E.EL.128 R16, [R28.64+0x2000] ;  /* 0x002000041c10a981 */ /* 0x000ea2000c2e1d00 */
[----:B0-----:R-:W-:-:S02]  /*09b0*/  SEL R5, R12, RZ, P1 ;  /* 0x000000ff0c057207 */ /* 0x001fc40000800000 */
[----:B------:R-:W-:Y:S02]  /*09c0*/  SEL R13, R13, RZ, P1 ;  /* 0x000000ff0d0d7207 */ /* 0x000fe40000800000 */
[----:B------:R-:W-:Y:S01]  /*09d0*/  SEL R7, R14, RZ, P1 ;  /* 0x000000ff0e077207 */ /* 0x000fe20000800000 */
[----:B------:R-:W-:Y:S01]  /*09e0*/  FMUL R4, R22, R5 ;  /* 0x0000000516047220 */ /* 0x000fe20000400000 */
[----:B--2---:R-:W-:Y:S01]  /*09f0*/  SEL R16, R16, RZ, !P2 ;  /* 0x000000ff10107207 */ /* 0x004fe20005000000 */
[C---:B------:R-:W-:Y:S01]  /*0a00*/  FMUL R5, R22.reuse, R13 ;  /* 0x0000000d16057220 */ /* 0x040fe20000400000 */
[----:B------:R-:W-:Y:S01]  /*0a10*/  SEL R17, R17, RZ, !P2 ;  /* 0x000000ff11117207 */ /* 0x000fe20005000000 */
[----:B------:R-:W-:Y:S01]  /*0a20*/  FMUL R6, R22, R7 ;  /* 0x0000000716067220 */ /* 0x000fe20000400000 */
[----:B------:R-:W-:Y:S01]  /*0a30*/  SEL R15, R15, RZ, P1 ;  /* 0x000000ff0f0f7207 */ /* 0x000fe20000800000 */
[----:B------:R-:W-:Y:S01]  /*0a40*/  FADD R3, R16, 1 ;  /* 0x3f80000010037421 */ /* 0x000fe20000000000 */
[----:B------:R-:W-:Y:S01]  /*0a50*/  SEL R18, R18, RZ, !P2 ;  /* 0x000000ff12127207 */ /* 0x000fe20005000000 */
[----:B------:R-:W-:Y:S01]  /*0a60*/  FADD R2, R17, 1 ;  /* 0x3f80000011027421 */ /* 0x000fe20000000000 */
[----:B------:R-:W-:Y:S01]  /*0a70*/  SEL R19, R19, RZ, !P2 ;  /* 0x000000ff13137207 */ /* 0x000fe20005000000 */
[----:B------:R-:W-:Y:S01]  /*0a80*/  FMUL R7, R22, R15 ;  /* 0x0000000f16077220 */ /* 0x000fe20000400000 */
[----:B------:R-:W-:Y:S01]  /*0a90*/  FMUL R4, R4, R3 ;  /* 0x0000000304047220 */ /* 0x000fe20000400000 */
[----:B-1----:R-:W-:Y:S01]  /*0aa0*/  FADD R9, R18, 1 ;  /* 0x3f80000012097421 */ /* 0x002fe20000000000 */
[----:B------:R-:W-:Y:S01]  /*0ab0*/  FMUL R5, R5, R2 ;  /* 0x0000000205057220 */ /* 0x000fe20000400000 */
[----:B------:R-:W-:Y:S01]  /*0ac0*/  FADD R8, R19, 1 ;  /* 0x3f80000013087421 */ /* 0x000fe20000000000 */
[----:B------:R-:W-:Y:S01]  /*0ad0*/  IMAD.WIDE R2, R23, R0, c[0x0][0x170] ;  /* 0x00005c0017027625 */ /* 0x000fe200078e0200 */
[----:B------:R-:W-:-:S02]  /*0ae0*/  FMUL R6, R6, R9 ;  /* 0x0000000906067220 */ /* 0x000fc40000400000 */
[----:B------:R-:W-:Y:S01]  /*0af0*/  FMUL R7, R7, R8 ;  /* 0x0000000807077220 */ /* 0x000fe20000400000 */
[----:B------:R-:W-:Y:S06]  /*0b00*/  @!P1 EXIT ;  /* 0x000000000000994d */ /* 0x000fec0003800000 */
[----:B------:R-:W-:Y:S01]  /*0b10*/  STG.E.128 [R2.64], R4 ;  /* 0x0000000402007986 */ /* 0x000fe2000c101d04 */
[----:B------:R-:W-:Y:S05]  /*0b20*/  EXIT ;  /* 0x000000000000794d */ /* 0x000fea0003800000 */
.L_x_0:
[----:B------:R-:W-:-:S00]  /*0b30*/  BRA `(.L_x_0) ;  /* 0xfffffff000007947 */ /* 0x000fc0000383ffff */
[----:B------:R-:W-:-:S00]  /*0b40*/  NOP ;  /* 0x0000000000007918 */ /* 0x000fc00000000000 */
        /* <DEDUP_REMOVED lines=11> */
.L_x_1:


//--------------------- .nv.global.init           --------------------------
	.section	.nv.global.init,"aw",@progbits
.nv.global.init:
	.type		_$_str,@object
	.size		_$_str,(.L_0 - _$_str)
_$_str:
        /*0000*/ 	.byte	0x5f, 0x5f, 0x43, 0x55, 0x44, 0x41, 0x5f, 0x46, 0x54, 0x5a, 0x00
.L_0:


//--------------------- .nv.shared.triton__0d1d2d3de4de --------------------------
	.section	.nv.shared.triton__0d1d2d3de4de,"aw",@nobits
	.align	16
